//
// Generated by NVIDIA NVVM Compiler
//
// Compiler Build ID: CL-36424714
// Cuda compilation tools, release 13.0, V13.0.88
// Based on NVVM 20.0.0
//

.version 9.0
.target sm_100
.address_size 64

	// .globl	_Z10VectorMultPiS_S_i

.visible .entry _Z10VectorMultPiS_S_i(
	.param .u64 .ptr .align 1 _Z10VectorMultPiS_S_i_param_0,
	.param .u64 .ptr .align 1 _Z10VectorMultPiS_S_i_param_1,
	.param .u64 .ptr .align 1 _Z10VectorMultPiS_S_i_param_2,
	.param .u32 _Z10VectorMultPiS_S_i_param_3
)
{
	.reg .pred 	%p<7>;
	.reg .b32 	%r<46>;
	.reg .b64 	%rd<25>;

	ld.param.u64 	%rd4, [_Z10VectorMultPiS_S_i_param_0];
	ld.param.u64 	%rd5, [_Z10VectorMultPiS_S_i_param_1];
	ld.param.u64 	%rd6, [_Z10VectorMultPiS_S_i_param_2];
	ld.param.u32 	%r12, [_Z10VectorMultPiS_S_i_param_3];
	cvta.to.global.u64 	%rd1, %rd4;
	cvta.to.global.u64 	%rd2, %rd6;
	cvta.to.global.u64 	%rd3, %rd5;
	mov.u32 	%r13, %ctaid.x;
	mov.u32 	%r14, %ntid.x;
	mov.u32 	%r15, %tid.x;
	mad.lo.s32 	%r44, %r13, %r14, %r15;
	mov.u32 	%r16, %nctaid.x;
	mul.lo.s32 	%r2, %r14, %r16;
	setp.ge.s32 	%p1, %r44, %r12;
	@%p1 bra 	$L__BB0_7;
	add.s32 	%r17, %r44, %r2;
	max.s32 	%r18, %r12, %r17;
	setp.lt.s32 	%p2, %r17, %r12;
	selp.u32 	%r19, 1, 0, %p2;
	add.s32 	%r20, %r17, %r19;
	sub.s32 	%r21, %r18, %r20;
	div.u32 	%r22, %r21, %r2;
	add.s32 	%r3, %r22, %r19;
	and.b32  	%r23, %r3, 3;
	setp.eq.s32 	%p3, %r23, 3;
	@%p3 bra 	$L__BB0_4;
	add.s32 	%r24, %r3, 1;
	and.b32  	%r25, %r24, 3;
	neg.s32 	%r42, %r25;
$L__BB0_3:
	.pragma "nounroll";
	mul.wide.s32 	%rd7, %r44, 4;
	add.s64 	%rd8, %rd1, %rd7;
	add.s64 	%rd9, %rd2, %rd7;
	add.s64 	%rd10, %rd3, %rd7;
	ld.global.u32 	%r26, [%rd10];
	ld.global.u32 	%r27, [%rd9];
	mul.lo.s32 	%r28, %r27, %r26;
	st.global.u32 	[%rd8], %r28;
	add.s32 	%r44, %r44, %r2;
	add.s32 	%r42, %r42, 1;
	setp.ne.s32 	%p4, %r42, 0;
	@%p4 bra 	$L__BB0_3;
$L__BB0_4:
	setp.lt.u32 	%p5, %r3, 3;
	@%p5 bra 	$L__BB0_7;
	mul.wide.s32 	%rd15, %r2, 4;
	shl.b32 	%r41, %r2, 2;
$L__BB0_6:
	mul.wide.s32 	%rd11, %r44, 4;
	add.s64 	%rd12, %rd3, %rd11;
	ld.global.u32 	%r29, [%rd12];
	add.s64 	%rd13, %rd2, %rd11;
	ld.global.u32 	%r30, [%rd13];
	mul.lo.s32 	%r31, %r30, %r29;
	add.s64 	%rd14, %rd1, %rd11;
	st.global.u32 	[%rd14], %r31;
	add.s64 	%rd16, %rd12, %rd15;
	ld.global.u32 	%r32, [%rd16];
	add.s64 	%rd17, %rd13, %rd15;
	ld.global.u32 	%r33, [%rd17];
	mul.lo.s32 	%r34, %r33, %r32;
	add.s64 	%rd18, %rd14, %rd15;
	st.global.u32 	[%rd18], %r34;
	add.s64 	%rd19, %rd16, %rd15;
	ld.global.u32 	%r35, [%rd19];
	add.s64 	%rd20, %rd17, %rd15;
	ld.global.u32 	%r36, [%rd20];
	mul.lo.s32 	%r37, %r36, %r35;
	add.s64 	%rd21, %rd18, %rd15;
	st.global.u32 	[%rd21], %r37;
	add.s64 	%rd22, %rd19, %rd15;
	ld.global.u32 	%r38, [%rd22];
	add.s64 	%rd23, %rd20, %rd15;
	ld.global.u32 	%r39, [%rd23];
	mul.lo.s32 	%r40, %r39, %r38;
	add.s64 	%rd24, %rd21, %rd15;
	st.global.u32 	[%rd24], %r40;
	add.s32 	%r44, %r41, %r44;
	setp.lt.s32 	%p6, %r44, %r12;
	@%p6 bra 	$L__BB0_6;
$L__BB0_7:
	ret;

}
	// .globl	_Z9VectorAddPiS_S_i
.visible .entry _Z9VectorAddPiS_S_i(
	.param .u64 .ptr .align 1 _Z9VectorAddPiS_S_i_param_0,
	.param .u64 .ptr .align 1 _Z9VectorAddPiS_S_i_param_1,
	.param .u64 .ptr .align 1 _Z9VectorAddPiS_S_i_param_2,
	.param .u32 _Z9VectorAddPiS_S_i_param_3
)
{
	.reg .pred 	%p<7>;
	.reg .b32 	%r<46>;
	.reg .b64 	%rd<25>;

	ld.param.u64 	%rd4, [_Z9VectorAddPiS_S_i_param_0];
	ld.param.u64 	%rd5, [_Z9VectorAddPiS_S_i_param_1];
	ld.param.u64 	%rd6, [_Z9VectorAddPiS_S_i_param_2];
	ld.param.u32 	%r12, [_Z9VectorAddPiS_S_i_param_3];
	cvta.to.global.u64 	%rd1, %rd4;
	cvta.to.global.u64 	%rd2, %rd6;
	cvta.to.global.u64 	%rd3, %rd5;
	mov.u32 	%r13, %ctaid.x;
	mov.u32 	%r14, %ntid.x;
	mov.u32 	%r15, %tid.x;
	mad.lo.s32 	%r44, %r13, %r14, %r15;
	mov.u32 	%r16, %nctaid.x;
	mul.lo.s32 	%r2, %r14, %r16;
	setp.ge.s32 	%p1, %r44, %r12;
	@%p1 bra 	$L__BB1_7;
	add.s32 	%r17, %r44, %r2;
	max.s32 	%r18, %r12, %r17;
	setp.lt.s32 	%p2, %r17, %r12;
	selp.u32 	%r19, 1, 0, %p2;
	add.s32 	%r20, %r17, %r19;
	sub.s32 	%r21, %r18, %r20;
	div.u32 	%r22, %r21, %r2;
	add.s32 	%r3, %r22, %r19;
	and.b32  	%r23, %r3, 3;
	setp.eq.s32 	%p3, %r23, 3;
	@%p3 bra 	$L__BB1_4;
	add.s32 	%r24, %r3, 1;
	and.b32  	%r25, %r24, 3;
	neg.s32 	%r42, %r25;
$L__BB1_3:
	.pragma "nounroll";
	mul.wide.s32 	%rd7, %r44, 4;
	add.s64 	%rd8, %rd1, %rd7;
	add.s64 	%rd9, %rd2, %rd7;
	add.s64 	%rd10, %rd3, %rd7;
	ld.global.u32 	%r26, [%rd10];
	ld.global.u32 	%r27, [%rd9];
	add.s32 	%r28, %r27, %r26;
	st.global.u32 	[%rd8], %r28;
	add.s32 	%r44, %r44, %r2;
	add.s32 	%r42, %r42, 1;
	setp.ne.s32 	%p4, %r42, 0;
	@%p4 bra 	$L__BB1_3;
$L__BB1_4:
	setp.lt.u32 	%p5, %r3, 3;
	@%p5 bra 	$L__BB1_7;
	mul.wide.s32 	%rd15, %r2, 4;
	shl.b32 	%r41, %r2, 2;
$L__BB1_6:
	mul.wide.s32 	%rd11, %r44, 4;
	add.s64 	%rd12, %rd3, %rd11;
	ld.global.u32 	%r29, [%rd12];
	add.s64 	%rd13, %rd2, %rd11;
	ld.global.u32 	%r30, [%rd13];
	add.s32 	%r31, %r30, %r29;
	add.s64 	%rd14, %rd1, %rd11;
	st.global.u32 	[%rd14], %r31;
	add.s64 	%rd16, %rd12, %rd15;
	ld.global.u32 	%r32, [%rd16];
	add.s64 	%rd17, %rd13, %rd15;
	ld.global.u32 	%r33, [%rd17];
	add.s32 	%r34, %r33, %r32;
	add.s64 	%rd18, %rd14, %rd15;
	st.global.u32 	[%rd18], %r34;
	add.s64 	%rd19, %rd16, %rd15;
	ld.global.u32 	%r35, [%rd19];
	add.s64 	%rd20, %rd17, %rd15;
	ld.global.u32 	%r36, [%rd20];
	add.s32 	%r37, %r36, %r35;
	add.s64 	%rd21, %rd18, %rd15;
	st.global.u32 	[%rd21], %r37;
	add.s64 	%rd22, %rd19, %rd15;
	ld.global.u32 	%r38, [%rd22];
	add.s64 	%rd23, %rd20, %rd15;
	ld.global.u32 	%r39, [%rd23];
	add.s32 	%r40, %r39, %r38;
	add.s64 	%rd24, %rd21, %rd15;
	st.global.u32 	[%rd24], %r40;
	add.s32 	%r44, %r41, %r44;
	setp.lt.s32 	%p6, %r44, %r12;
	@%p6 bra 	$L__BB1_6;
$L__BB1_7:
	ret;

}


// ===== COMPILED SASS (sm_100) =====

	.target	sm_100

	.elftype	@"ET_EXEC"


//--------------------- .note.nv.tkinfo           --------------------------
	.section	.note.nv.tkinfo,"",@"SHT_NOTE"
	.sectionflags	@"SHF_NOTE_NV_TKINFO"
	.tkinfo
        /*0018*/ 	.word	0x00000002
        /*0030*/ 	.string	""
        /*0030*/ 	.string	"ptxas"
        /*0030*/ 	.string	"Cuda compilation tools, release 13.0, V13.0.88"
        /*0030*/ 	.string	"Build cuda_13.0.r13.0/compiler.36424714_0"
        /*0030*/ 	.string	"-arch sm_100 -m 64 "



//--------------------- .note.nv.cuinfo           --------------------------
	.section	.note.nv.cuinfo,"",@"SHT_NOTE"
	.sectionflags	@"SHF_NOTE_NV_CUINFO"
        /*0018*/ 	.short	0x0002
        /*001a*/ 	.short	0x0064
        /*001c*/ 	.short	0x0082
	.zero		2


//--------------------- .nv.info                  --------------------------
	.section	.nv.info,"",@"SHT_CUDA_INFO"
	.align	4


	//----- nvinfo : EIATTR_REGCOUNT
	.align		4
        /*0000*/ 	.byte	0x04, 0x2f
        /*0002*/ 	.short	(.L_1 - .L_0)
	.align		4
.L_0:
        /*0004*/ 	.word	index@(_Z10VectorMultPiS_S_i)
        /*0008*/ 	.word	0x0000001a


	//----- nvinfo : EIATTR_FRAME_SIZE
	.align		4
.L_1:
        /*000c*/ 	.byte	0x04, 0x11
        /*000e*/ 	.short	(.L_3 - .L_2)
	.align		4
.L_2:
        /*0010*/ 	.word	index@(_Z10VectorMultPiS_S_i)
        /*0014*/ 	.word	0x00000000


	//----- nvinfo : EIATTR_REGCOUNT
	.align		4
.L_3:
        /*0018*/ 	.byte	0x04, 0x2f
        /*001a*/ 	.short	(.L_5 - .L_4)
	.align		4
.L_4:
        /*001c*/ 	.word	index@(_Z9VectorAddPiS_S_i)
        /*0020*/ 	.word	0x0000001a


	//----- nvinfo : EIATTR_FRAME_SIZE
	.align		4
.L_5:
        /*0024*/ 	.byte	0x04, 0x11
        /*0026*/ 	.short	(.L_7 - .L_6)
	.align		4
.L_6:
        /*0028*/ 	.word	index@(_Z9VectorAddPiS_S_i)
        /*002c*/ 	.word	0x00000000


	//----- nvinfo : EIATTR_MIN_STACK_SIZE
	.align		4
.L_7:
        /*0030*/ 	.byte	0x04, 0x12
        /*0032*/ 	.short	(.L_9 - .L_8)
	.align		4
.L_8:
        /*0034*/ 	.word	index@(_Z9VectorAddPiS_S_i)
        /*0038*/ 	.word	0x00000000


	//----- nvinfo : EIATTR_MIN_STACK_SIZE
	.align		4
.L_9:
        /*003c*/ 	.byte	0x04, 0x12
        /*003e*/ 	.short	(.L_11 - .L_10)
	.align		4
.L_10:
        /*0040*/ 	.word	index@(_Z10VectorMultPiS_S_i)
        /*0044*/ 	.word	0x00000000
.L_11:


//--------------------- .nv.compat                --------------------------
	.section	.nv.compat,"",@"SHT_CUDA_COMPAT_INFO"
	.align	4
        /*0000*/ 	.byte	0x02, 0x09, 0x00, 0x00, 0x02, 0x02, 0x01, 0x00, 0x02, 0x05, 0x05, 0x00, 0x03, 0x07, 0x01, 0x01
        /*0010*/ 	.byte	0x02, 0x03, 0x00, 0x00, 0x02, 0x06, 0x01, 0x00, 0x04, 0x0b, 0x08, 0x00, 0x09, 0x00, 0x00, 0x00
        /*0020*/ 	.byte	0x00, 0x00, 0x00, 0x00


//--------------------- .nv.info._Z9VectorAddPiS_S_i --------------------------
	.section	.nv.info._Z9VectorAddPiS_S_i,"",@"SHT_CUDA_INFO"
	.sectionflags	@""
	.align	4


	//----- nvinfo : EIATTR_CUDA_API_VERSION
	.align		4
        /*0000*/ 	.byte	0x04, 0x37
        /*0002*/ 	.short	(.L_13 - .L_12)
.L_12:
        /*0004*/ 	.word	0x00000082


	//----- nvinfo : EIATTR_KPARAM_INFO
	.align		4
.L_13:
        /*0008*/ 	.byte	0x04, 0x17
        /*000a*/ 	.short	(.L_15 - .L_14)
.L_14:
        /*000c*/ 	.word	0x00000000
        /*0010*/ 	.short	0x0003
        /*0012*/ 	.short	0x0018
        /*0014*/ 	.byte	0x00, 0xf0, 0x11, 0x00


	//----- nvinfo : EIATTR_KPARAM_INFO
	.align		4
.L_15:
        /*0018*/ 	.byte	0x04, 0x17
        /*001a*/ 	.short	(.L_17 - .L_16)
.L_16:
        /*001c*/ 	.word	0x00000000
        /*0020*/ 	.short	0x0002
        /*0022*/ 	.short	0x0010
        /*0024*/ 	.byte	0x00, 0xf5, 0x21, 0x00


	//----- nvinfo : EIATTR_KPARAM_INFO
	.align		4
.L_17:
        /*0028*/ 	.byte	0x04, 0x17
        /*002a*/ 	.short	(.L_19 - .L_18)
.L_18:
        /*002c*/ 	.word	0x00000000
        /*0030*/ 	.short	0x0001
        /*0032*/ 	.short	0x0008
        /*0034*/ 	.byte	0x00, 0xf5, 0x21, 0x00


	//----- nvinfo : EIATTR_KPARAM_INFO
	.align		4
.L_19:
        /*0038*/ 	.byte	0x04, 0x17
        /*003a*/ 	.short	(.L_21 - .L_20)
.L_20:
        /*003c*/ 	.word	0x00000000
        /*0040*/ 	.short	0x0000
        /*0042*/ 	.short	0x0000
        /*0044*/ 	.byte	0x00, 0xf5, 0x21, 0x00


	//----- nvinfo : EIATTR_SPARSE_MMA_MASK
	.align		4
.L_21:
        /*0048*/ 	.byte	0x03, 0x50
        /*004a*/ 	.short	0x0000


	//----- nvinfo : EIATTR_MAXREG_COUNT
	.align		4
        /*004c*/ 	.byte	0x03, 0x1b
        /*004e*/ 	.short	0x00ff


	//----- nvinfo : EIATTR_MERCURY_ISA_VERSION
	.align		4
        /*0050*/ 	.byte	0x03, 0x5f
        /*0052*/ 	.short	0x0101


	//----- nvinfo : EIATTR_VRC_CTA_INIT_COUNT
	.align		4
        /*0054*/ 	.byte	0x02, 0x4a
	.zero		1
	.zero		1


	//----- nvinfo : EIATTR_EXIT_INSTR_OFFSETS
	.align		4
        /*0058*/ 	.byte	0x04, 0x1c
        /*005a*/ 	.short	(.L_23 - .L_22)


	//   ....[0]....
.L_22:
        /*005c*/ 	.word	0x00000090


	//   ....[1]....
        /*0060*/ 	.word	0x000003a0


	//   ....[2]....
        /*0064*/ 	.word	0x000005d0


	//----- nvinfo : EIATTR_CRS_STACK_SIZE
	.align		4
.L_23:
        /*0068*/ 	.byte	0x04, 0x1e
        /*006a*/ 	.short	(.L_25 - .L_24)
.L_24:
        /*006c*/ 	.word	0x00000000


	//----- nvinfo : EIATTR_CBANK_PARAM_SIZE
	.align		4
.L_25:
        /*0070*/ 	.byte	0x03, 0x19
        /*0072*/ 	.short	0x001c


	//----- nvinfo : EIATTR_PARAM_CBANK
	.align		4
        /*0074*/ 	.byte	0x04, 0x0a
        /*0076*/ 	.short	(.L_27 - .L_26)
	.align		4
.L_26:
        /*0078*/ 	.word	index@(.nv.constant0._Z9VectorAddPiS_S_i)
        /*007c*/ 	.short	0x0380
        /*007e*/ 	.short	0x001c


	//----- nvinfo : EIATTR_SW_WAR
	.align		4
.L_27:
        /*0080*/ 	.byte	0x04, 0x36
        /*0082*/ 	.short	(.L_29 - .L_28)
.L_28:
        /*0084*/ 	.word	0x00000008
.L_29:


//--------------------- .nv.info._Z10VectorMultPiS_S_i --------------------------
	.section	.nv.info._Z10VectorMultPiS_S_i,"",@"SHT_CUDA_INFO"
	.sectionflags	@""
	.align	4


	//----- nvinfo : EIATTR_CUDA_API_VERSION
	.align		4
        /*0000*/ 	.byte	0x04, 0x37
        /*0002*/ 	.short	(.L_31 - .L_30)
.L_30:
        /*0004*/ 	.word	0x00000082


	//----- nvinfo : EIATTR_KPARAM_INFO
	.align		4
.L_31:
        /*0008*/ 	.byte	0x04, 0x17
        /*000a*/ 	.short	(.L_33 - .L_32)
.L_32:
        /*000c*/ 	.word	0x00000000
        /*0010*/ 	.short	0x0003
        /*0012*/ 	.short	0x0018
        /*0014*/ 	.byte	0x00, 0xf0, 0x11, 0x00


	//----- nvinfo : EIATTR_KPARAM_INFO
	.align		4
.L_33:
        /*0018*/ 	.byte	0x04, 0x17
        /*001a*/ 	.short	(.L_35 - .L_34)
.L_34:
        /*001c*/ 	.word	0x00000000
        /*0020*/ 	.short	0x0002
        /*0022*/ 	.short	0x0010
        /*0024*/ 	.byte	0x00, 0xf5, 0x21, 0x00


	//----- nvinfo : EIATTR_KPARAM_INFO
	.align		4
.L_35:
        /*0028*/ 	.byte	0x04, 0x17
        /*002a*/ 	.short	(.L_37 - .L_36)
.L_36:
        /*002c*/ 	.word	0x00000000
        /*0030*/ 	.short	0x0001
        /*0032*/ 	.short	0x0008
        /*0034*/ 	.byte	0x00, 0xf5, 0x21, 0x00


	//----- nvinfo : EIATTR_KPARAM_INFO
	.align		4
.L_37:
        /*0038*/ 	.byte	0x04, 0x17
        /*003a*/ 	.short	(.L_39 - .L_38)
.L_38:
        /*003c*/ 	.word	0x00000000
        /*0040*/ 	.short	0x0000
        /*0042*/ 	.short	0x0000
        /*0044*/ 	.byte	0x00, 0xf5, 0x21, 0x00


	//----- nvinfo : EIATTR_SPARSE_MMA_MASK
	.align		4
.L_39:
        /*0048*/ 	.byte	0x03, 0x50
        /*004a*/ 	.short	0x0000


	//----- nvinfo : EIATTR_MAXREG_COUNT
	.align		4
        /*004c*/ 	.byte	0x03, 0x1b
        /*004e*/ 	.short	0x00ff


	//----- nvinfo : EIATTR_MERCURY_ISA_VERSION
	.align		4
        /*0050*/ 	.byte	0x03, 0x5f
        /*0052*/ 	.short	0x0101


	//----- nvinfo : EIATTR_VRC_CTA_INIT_COUNT
	.align		4
        /*0054*/ 	.byte	0x02, 0x4a
	.zero		1
	.zero		1


	//----- nvinfo : EIATTR_EXIT_INSTR_OFFSETS
	.align		4
        /*0058*/ 	.byte	0x04, 0x1c
        /*005a*/ 	.short	(.L_41 - .L_40)


	//   ....[0]....
.L_40:
        /*005c*/ 	.word	0x00000090


	//   ....[1]....
        /*0060*/ 	.word	0x000003a0


	//   ....[2]....
        /*0064*/ 	.word	0x000005d0


	//----- nvinfo : EIATTR_CRS_STACK_SIZE
	.align		4
.L_41:
        /*0068*/ 	.byte	0x04, 0x1e
        /*006a*/ 	.short	(.L_43 - .L_42)
.L_42:
        /*006c*/ 	.word	0x00000000


	//----- nvinfo : EIATTR_CBANK_PARAM_SIZE
	.align		4
.L_43:
        /*0070*/ 	.byte	0x03, 0x19
        /*0072*/ 	.short	0x001c


	//----- nvinfo : EIATTR_PARAM_CBANK
	.align		4
        /*0074*/ 	.byte	0x04, 0x0a
        /*0076*/ 	.short	(.L_45 - .L_44)
	.align		4
.L_44:
        /*0078*/ 	.word	index@(.nv.constant0._Z10VectorMultPiS_S_i)
        /*007c*/ 	.short	0x0380
        /*007e*/ 	.short	0x001c


	//----- nvinfo : EIATTR_SW_WAR
	.align		4
.L_45:
        /*0080*/ 	.byte	0x04, 0x36
        /*0082*/ 	.short	(.L_47 - .L_46)
.L_46:
        /*0084*/ 	.word	0x00000008
.L_47:


//--------------------- .nv.callgraph             --------------------------
	.section	.nv.callgraph,"",@"SHT_CUDA_CALLGRAPH"
	.align	4
	.sectionentsize	8
	.align		4
        /*0000*/ 	.word	0x00000000
	.align		4
        /*0004*/ 	.word	0xffffffff
	.align		4
        /*0008*/ 	.word	0x00000000
	.align		4
        /*000c*/ 	.word	0xfffffffe
	.align		4
        /*0010*/ 	.word	0x00000000
	.align		4
        /*0014*/ 	.word	0xfffffffd
	.align		4
        /*0018*/ 	.word	0x00000000
	.align		4
        /*001c*/ 	.word	0xfffffffc


//--------------------- .text._Z9VectorAddPiS_S_i --------------------------
	.section	.text._Z9VectorAddPiS_S_i,"ax",@progbits
	.align	128
        .global         _Z9VectorAddPiS_S_i
        .type           _Z9VectorAddPiS_S_i,@function
        .size           _Z9VectorAddPiS_S_i,(.L_x_10 - _Z9VectorAddPiS_S_i)
        .other          _Z9VectorAddPiS_S_i,@"STO_CUDA_ENTRY STV_DEFAULT"
_Z9VectorAddPiS_S_i:
.text._Z9VectorAddPiS_S_i:
[----:B------:R-:W-:Y:S01]  /*0000*/  LDC R1, c[0x0][0x37c] ;  /* 0x0000df00ff017b82 */ /* 0x000fe20000000800 */
[----:B------:R-:W0:Y:S07]  /*0010*/  S2R R3, SR_TID.X ;  /* 0x0000000000037919 */ /* 0x000e2e0000002100 */
[----:B------:R-:W0:Y:S01]  /*0020*/  S2UR UR4, SR_CTAID.X ;  /* 0x00000000000479c3 */ /* 0x000e220000002500 */
[----:B------:R-:W1:Y:S07]  /*0030*/  LDCU UR6, c[0x0][0x398] ;  /* 0x00007300ff0677ac */ /* 0x000e6e0008000800 */
[----:B------:R-:W0:Y:S01]  /*0040*/  LDC R0, c[0x0][0x360] ;  /* 0x0000d800ff007b82 */ /* 0x000e220000000800 */
[----:B------:R-:W2:Y:S01]  /*0050*/  LDCU UR5, c[0x0][0x370] ;  /* 0x00006e00ff0577ac */ /* 0x000ea20008000800 */
[----:B0-----:R-:W-:-:S02]  /*0060*/  IMAD R3, R0, UR4, R3 ;  /* 0x0000000400037c24 */ /* 0x001fc4000f8e0203 */
[----:B--2---:R-:W-:-:S03]  /*0070*/  IMAD R0, R0, UR5, RZ ;  /* 0x0000000500007c24 */ /* 0x004fc6000f8e02ff */
[----:B-1----:R-:W-:-:S13]  /*0080*/  ISETP.GE.AND P0, PT, R3, UR6, PT ;  /* 0x0000000603007c0c */ /* 0x002fda000bf06270 */
[----:B------:R-:W-:Y:S05]  /*0090*/  @P0 EXIT ;  /* 0x000000000000094d */ /* 0x000fea0003800000 */
[----:B------:R-:W0:Y:S01]  /*00a0*/  I2F.U32.RP R8, R0 ;  /* 0x0000000000087306 */ /* 0x000e220000209000 */
[C---:B------:R-:W-:Y:S01]  /*00b0*/  IMAD.IADD R2, R0.reuse, 0x1, R3 ;  /* 0x0000000100027824 */ /* 0x040fe200078e0203 */
[----:B------:R-:W-:Y:S01]  /*00c0*/  IADD3 R9, PT, PT, RZ, -R0, RZ ;  /* 0x80000000ff097210 */ /* 0x000fe20007ffe0ff */
[----:B------:R-:W1:Y:S01]  /*00d0*/  LDCU.64 UR4, c[0x0][0x358] ;  /* 0x00006b00ff0477ac */ /* 0x000e620008000a00 */
[----:B------:R-:W-:Y:S01]  /*00e0*/  ISETP.NE.U32.AND P2, PT, R0, RZ, PT ;  /* 0x000000ff0000720c */ /* 0x000fe20003f45070 */
[----:B------:R-:W-:Y:S01]  /*00f0*/  BSSY.RECONVERGENT B0, `(.L_x_0) ;  /* 0x000002a000007945 */ /* 0x000fe20003800200 */
[C---:B------:R-:W-:Y:S02]  /*0100*/  ISETP.GE.AND P0, PT, R2.reuse, UR6, PT ;  /* 0x0000000602007c0c */ /* 0x040fe4000bf06270 */
[----:B------:R-:W-:Y:S02]  /*0110*/  VIMNMX R7, PT, PT, R2, UR6, !PT ;  /* 0x0000000602077c48 */ /* 0x000fe4000ffe0100 */
[----:B------:R-:W-:-:S04]  /*0120*/  SEL R6, RZ, 0x1, P0 ;  /* 0x00000001ff067807 */ /* 0x000fc80000000000 */
[----:B------:R-:W-:Y:S01]  /*0130*/  IADD3 R7, PT, PT, R7, -R2, -R6 ;  /* 0x8000000207077210 */ /* 0x000fe20007ffe806 */
[----:B0-----:R-:W0:Y:S02]  /*0140*/  MUFU.RCP R8, R8 ;  /* 0x0000000800087308 */ /* 0x001e240000001000 */
[----:B0-----:R-:W-:-:S06]  /*0150*/  IADD3 R4, PT, PT, R8, 0xffffffe, RZ ;  /* 0x0ffffffe08047810 */ /* 0x001fcc0007ffe0ff */
[----:B------:R0:W2:Y:S02]  /*0160*/  F2I.FTZ.U32.TRUNC.NTZ R5, R4 ;  /* 0x0000000400057305 */ /* 0x0000a4000021f000 */
[----:B0-----:R-:W-:Y:S02]  /*0170*/  HFMA2 R4, -RZ, RZ, 0, 0 ;  /* 0x00000000ff047431 */ /* 0x001fe400000001ff */
[----:B--2---:R-:W-:-:S04]  /*0180*/  IMAD R9, R9, R5, RZ ;  /* 0x0000000509097224 */ /* 0x004fc800078e02ff */
[----:B------:R-:W-:-:S06]  /*0190*/  IMAD.HI.U32 R8, R5, R9, R4 ;  /* 0x0000000905087227 */ /* 0x000fcc00078e0004 */
[----:B------:R-:W-:-:S04]  /*01a0*/  IMAD.HI.U32 R5, R8, R7, RZ ;  /* 0x0000000708057227 */ /* 0x000fc800078e00ff */
[----:B------:R-:W-:-:S04]  /*01b0*/  IMAD.MOV R2, RZ, RZ, -R5 ;  /* 0x000000ffff027224 */ /* 0x000fc800078e0a05 */
[----:B------:R-:W-:-:S05]  /*01c0*/  IMAD R7, R0, R2, R7 ;  /* 0x0000000200077224 */ /* 0x000fca00078e0207 */
[----:B------:R-:W-:-:S13]  /*01d0*/  ISETP.GE.U32.AND P0, PT, R7, R0, PT ;  /* 0x000000000700720c */ /* 0x000fda0003f06070 */
[----:B------:R-:W-:Y:S02]  /*01e0*/  @P0 IADD3 R7, PT, PT, -R0, R7, RZ ;  /* 0x0000000700070210 */ /* 0x000fe40007ffe1ff */
[----:B------:R-:W-:Y:S02]  /*01f0*/  @P0 IADD3 R5, PT, PT, R5, 0x1, RZ ;  /* 0x0000000105050810 */ /* 0x000fe40007ffe0ff */
[----:B------:R-:W-:-:S13]  /*0200*/  ISETP.GE.U32.AND P1, PT, R7, R0, PT ;  /* 0x000000000700720c */ /* 0x000fda0003f26070 */
[----:B------:R-:W-:Y:S01]  /*0210*/  @P1 VIADD R5, R5, 0x1 ;  /* 0x0000000105051836 */ /* 0x000fe20000000000 */
[----:B------:R-:W-:-:S04]  /*0220*/  @!P2 LOP3.LUT R5, RZ, R0, RZ, 0x33, !PT ;  /* 0x00000000ff05a212 */ /* 0x000fc800078e33ff */
[----:B------:R-:W-:-:S04]  /*0230*/  IADD3 R2, PT, PT, R6, R5, RZ ;  /* 0x0000000506027210 */ /* 0x000fc80007ffe0ff */
[C---:B------:R-:W-:Y:S02]  /*0240*/  LOP3.LUT R4, R2.reuse, 0x3, RZ, 0xc0, !PT ;  /* 0x0000000302047812 */ /* 0x040fe400078ec0ff */
[----:B------:R-:W-:Y:S02]  /*0250*/  ISETP.GE.U32.AND P1, PT, R2, 0x3, PT ;  /* 0x000000030200780c */ /* 0x000fe40003f26070 */
[----:B------:R-:W-:-:S13]  /*0260*/  ISETP.NE.AND P0, PT, R4, 0x3, PT ;  /* 0x000000030400780c */ /* 0x000fda0003f05270 */
[----:B-1----:R-:W-:Y:S05]  /*0270*/  @!P0 BRA `(.L_x_1) ;  /* 0x0000000000448947 */ /* 0x002fea0003800000 */
[----:B------:R-:W0:Y:S01]  /*0280*/  LDC.64 R4, c[0x0][0x390] ;  /* 0x0000e400ff047b82 */ /* 0x000e220000000a00 */
[----:B------:R-:W-:-:S04]  /*0290*/  IADD3 R2, PT, PT, R2, 0x1, RZ ;  /* 0x0000000102027810 */ /* 0x000fc80007ffe0ff */
[----:B------:R-:W-:-:S03]  /*02a0*/  LOP3.LUT R2, R2, 0x3, RZ, 0xc0, !PT ;  /* 0x0000000302027812 */ /* 0x000fc600078ec0ff */
[----:B------:R-:W1:Y:S02]  /*02b0*/  LDC.64 R6, c[0x0][0x380] ;  /* 0x0000e000ff067b82 */ /* 0x000e640000000a00 */
[----:B------:R-:W-:-:S06]  /*02c0*/  IMAD.MOV R2, RZ, RZ, -R2 ;  /* 0x000000ffff027224 */ /* 0x000fcc00078e0a02 */
[----:B------:R-:W2:Y:S02]  /*02d0*/  LDC.64 R8, c[0x0][0x388] ;  /* 0x0000e200ff087b82 */ /* 0x000ea40000000a00 */
.L_x_2:
[----:B0-----:R-:W-:-:S04]  /*02e0*/  IMAD.WIDE R12, R3, 0x4, R4 ;  /* 0x00000004030c7825 */ /* 0x001fc800078e0204 */
[C---:B--2---:R-:W-:Y:S02]  /*02f0*/  IMAD.WIDE R14, R3.reuse, 0x4, R8 ;  /* 0x00000004030e7825 */ /* 0x044fe400078e0208 */
[----:B------:R-:W2:Y:S04]  /*0300*/  LDG.E R13, desc[UR4][R12.64] ;  /* 0x000000040c0d7981 */ /* 0x000ea8000c1e1900 */
[----:B------:R-:W2:Y:S01]  /*0310*/  LDG.E R14, desc[UR4][R14.64] ;  /* 0x000000040e0e7981 */ /* 0x000ea2000c1e1900 */
[----:B-1-3--:R-:W-:Y:S01]  /*0320*/  IMAD.WIDE R10, R3, 0x4, R6 ;  /* 0x00000004030a7825 */ /* 0x00afe200078e0206 */
[----:B------:R-:W-:-:S03]  /*0330*/  IADD3 R2, PT, PT, R2, 0x1, RZ ;  /* 0x0000000102027810 */ /* 0x000fc60007ffe0ff */
[----:B------:R-:W-:Y:S01]  /*0340*/  IMAD.IADD R3, R0, 0x1, R3 ;  /* 0x0000000100037824 */ /* 0x000fe200078e0203 */
[----:B------:R-:W-:Y:S02]  /*0350*/  ISETP.NE.AND P0, PT, R2, RZ, PT ;  /* 0x000000ff0200720c */ /* 0x000fe40003f05270 */
[----:B--2---:R-:W-:-:S05]  /*0360*/  IADD3 R17, PT, PT, R14, R13, RZ ;  /* 0x0000000d0e117210 */ /* 0x004fca0007ffe0ff */
[----:B------:R3:W-:Y:S06]  /*0370*/  STG.E desc[UR4][R10.64], R17 ;  /* 0x000000110a007986 */ /* 0x0007ec000c101904 */
[----:B------:R-:W-:Y:S05]  /*0380*/  @P0 BRA `(.L_x_2) ;  /* 0xfffffffc00d40947 */ /* 0x000fea000383ffff */
.L_x_1:
[----:B------:R-:W-:Y:S05]  /*0390*/  BSYNC.RECONVERGENT B0 ;  /* 0x0000000000007941 */ /* 0x000fea0003800200 */
.L_x_0:
[----:B------:R-:W-:Y:S05]  /*03a0*/  @!P1 EXIT ;  /* 0x000000000000994d */ /* 0x000fea0003800000 */
.L_x_3:
[----:B------:R-:W3:Y:S08]  /*03b0*/  LDC.64 R4, c[0x0][0x388] ;  /* 0x0000e200ff047b82 */ /* 0x000ef00000000a00 */
[----:B------:R-:W0:Y:S01]  /*03c0*/  LDC.64 R6, c[0x0][0x390] ;  /* 0x0000e400ff067b82 */ /* 0x000e220000000a00 */
[----:B---3--:R-:W-:-:S07]  /*03d0*/  IMAD.WIDE R10, R3, 0x4, R4 ;  /* 0x00000004030a7825 */ /* 0x008fce00078e0204 */
[----:B------:R-:W1:Y:S01]  /*03e0*/  LDC.64 R4, c[0x0][0x380] ;  /* 0x0000e000ff047b82 */ /* 0x000e620000000a00 */
[----:B--2---:R-:W2:Y:S01]  /*03f0*/  LDG.E R2, desc[UR4][R10.64] ;  /* 0x000000040a027981 */ /* 0x004ea2000c1e1900 */
[----:B0-----:R-:W-:-:S05]  /*0400*/  IMAD.WIDE R12, R3, 0x4, R6 ;  /* 0x00000004030c7825 */ /* 0x001fca00078e0206 */
[----:B------:R-:W2:Y:S01]  /*0410*/  LDG.E R7, desc[UR4][R12.64] ;  /* 0x000000040c077981 */ /* 0x000ea2000c1e1900 */
[----:B-1----:R-:W-:-:S04]  /*0420*/  IMAD.WIDE R16, R3, 0x4, R4 ;  /* 0x0000000403107825 */ /* 0x002fc800078e0204 */
[----:B------:R-:W-:Y:S01]  /*0430*/  IMAD.WIDE R4, R0, 0x4, R10 ;  /* 0x0000000400047825 */ /* 0x000fe200078e020a */
[----:B--2---:R-:W-:-:S03]  /*0440*/  IADD3 R19, PT, PT, R2, R7, RZ ;  /* 0x0000000702137210 */ /* 0x004fc60007ffe0ff */
[C---:B------:R-:W-:Y:S02]  /*0450*/  IMAD.WIDE R6, R0.reuse, 0x4, R12 ;  /* 0x0000000400067825 */ /* 0x040fe400078e020c */
[----:B------:R0:W-:Y:S04]  /*0460*/  STG.E desc[UR4][R16.64], R19 ;  /* 0x0000001310007986 */ /* 0x0001e8000c101904 */
[----:B------:R-:W2:Y:S04]  /*0470*/  LDG.E R2, desc[UR4][R4.64] ;  /* 0x0000000404027981 */ /* 0x000ea8000c1e1900 */
[----:B------:R-:W2:Y:S01]  /*0480*/  LDG.E R15, desc[UR4][R6.64] ;  /* 0x00000004060f7981 */ /* 0x000ea2000c1e1900 */
[----:B------:R-:W-:-:S04]  /*0490*/  IMAD.WIDE R8, R0, 0x4, R16 ;  /* 0x0000000400087825 */ /* 0x000fc800078e0210 */
[----:B------:R-:W-:-:S04]  /*04a0*/  IMAD.WIDE R10, R0, 0x4, R4 ;  /* 0x00000004000a7825 */ /* 0x000fc800078e0204 */
[----:B------:R-:W-:Y:S01]  /*04b0*/  IMAD.WIDE R12, R0, 0x4, R6 ;  /* 0x00000004000c7825 */ /* 0x000fe200078e0206 */
[----:B--2---:R-:W-:-:S05]  /*04c0*/  IADD3 R21, PT, PT, R2, R15, RZ ;  /* 0x0000000f02157210 */ /* 0x004fca0007ffe0ff */
[----:B------:R1:W-:Y:S04]  /*04d0*/  STG.E desc[UR4][R8.64], R21 ;  /* 0x0000001508007986 */ /* 0x0003e8000c101904 */
[----:B------:R-:W2:Y:S04]  /*04e0*/  LDG.E R2, desc[UR4][R10.64] ;  /* 0x000000040a027981 */ /* 0x000ea8000c1e1900 */
[----:B------:R-:W2:Y:S01]  /*04f0*/  LDG.E R23, desc[UR4][R12.64] ;  /* 0x000000040c177981 */ /* 0x000ea2000c1e1900 */
[----:B------:R-:W-:-:S04]  /*0500*/  IMAD.WIDE R14, R0, 0x4, R8 ;  /* 0x00000004000e7825 */ /* 0x000fc800078e0208 */
[----:B------:R-:W-:-:S04]  /*0510*/  IMAD.WIDE R4, R0, 0x4, R10 ;  /* 0x0000000400047825 */ /* 0x000fc800078e020a */
[----:B------:R-:W-:-:S04]  /*0520*/  IMAD.WIDE R6, R0, 0x4, R12 ;  /* 0x0000000400067825 */ /* 0x000fc800078e020c */
[----:B--2---:R-:W-:-:S05]  /*0530*/  IMAD.IADD R23, R2, 0x1, R23 ;  /* 0x0000000102177824 */ /* 0x004fca00078e0217 */
[----:B------:R2:W-:Y:S04]  /*0540*/  STG.E desc[UR4][R14.64], R23 ;  /* 0x000000170e007986 */ /* 0x0005e8000c101904 */
[----:B------:R-:W1:Y:S04]  /*0550*/  LDG.E R4, desc[UR4][R4.64] ;  /* 0x0000000404047981 */ /* 0x000e68000c1e1900 */
[----:B------:R-:W1:Y:S01]  /*0560*/  LDG.E R7, desc[UR4][R6.64] ;  /* 0x0000000406077981 */ /* 0x000e62000c1e1900 */
[C---:B0-----:R-:W-:Y:S01]  /*0570*/  IMAD.WIDE R16, R0.reuse, 0x4, R14 ;  /* 0x0000000400107825 */ /* 0x041fe200078e020e */
[----:B------:R-:W-:-:S04]  /*0580*/  LEA R3, R0, R3, 0x2 ;  /* 0x0000000300037211 */ /* 0x000fc800078e10ff */
[----:B------:R-:W-:Y:S02]  /*0590*/  ISETP.GE.AND P0, PT, R3, UR6, PT ;  /* 0x0000000603007c0c */ /* 0x000fe4000bf06270 */
[----:B-1----:R-:W-:-:S05]  /*05a0*/  IADD3 R9, PT, PT, R4, R7, RZ ;  /* 0x0000000704097210 */ /* 0x002fca0007ffe0ff */
[----:B------:R2:W-:Y:S06]  /*05b0*/  STG.E desc[UR4][R16.64], R9 ;  /* 0x0000000910007986 */ /* 0x0005ec000c101904 */
[----:B------:R-:W-:Y:S05]  /*05c0*/  @!P0 BRA `(.L_x_3) ;  /* 0xfffffffc00788947 */ /* 0x000fea000383ffff */
[----:B------:R-:W-:Y:S05]  /*05d0*/  EXIT ;  /* 0x000000000000794d */ /* 0x000fea0003800000 */
.L_x_4:
[----:B------:R-:W-:-:S00]  /*05e0*/  BRA `(.L_x_4) ;  /* 0xfffffffc00fc7947 */ /* 0x000fc0000383ffff */
[----:B------:R-:W-:-:S00]  /*05f0*/  NOP ;  /* 0x0000000000007918 */ /* 0x000fc00000000000 */
        /* <DEDUP_REMOVED lines=8> */
.L_x_10:


//--------------------- .text._Z10VectorMultPiS_S_i --------------------------
	.section	.text._Z10VectorMultPiS_S_i,"ax",@progbits
	.align	128
        .global         _Z10VectorMultPiS_S_i
        .type           _Z10VectorMultPiS_S_i,@function
        .size           _Z10VectorMultPiS_S_i,(.L_x_11 - _Z10VectorMultPiS_S_i)
        .other          _Z10VectorMultPiS_S_i,@"STO_CUDA_ENTRY STV_DEFAULT"
_Z10VectorMultPiS_S_i:
.text._Z10VectorMultPiS_S_i:
        /* <DEDUP_REMOVED lines=11> */
[----:B------:R-:W-:Y:S01]  /*00b0*/  IADD3 R2, PT, PT, R0, R3, RZ ;  /* 0x0000000300027210 */ /* 0x000fe20007ffe0ff */
[----:B------:R-:W1:Y:S01]  /*00c0*/  LDCU.64 UR4, c[0x0][0x358] ;  /* 0x00006b00ff0477ac */ /* 0x000e620008000a00 */
[----:B------:R-:W-:Y:S01]  /*00d0*/  IADD3 R9, PT, PT, RZ, -R0, RZ ;  /* 0x80000000ff097210 */ /* 0x000fe20007ffe0ff */
[----:B------:R-:W-:Y:S01]  /*00e0*/  BSSY.RECONVERGENT B0, `(.L_x_5) ;  /* 0x000002b000007945 */ /* 0x000fe20003800200 */
[C---:B------:R-:W-:Y:S02]  /*00f0*/  ISETP.GE.AND P0, PT, R2.reuse, UR6, PT ;  /* 0x0000000602007c0c */ /* 0x040fe4000bf06270 */
[----:B------:R-:W-:Y:S02]  /*0100*/  VIMNMX R7, PT, PT, R2, UR6, !PT ;  /* 0x0000000602077c48 */ /* 0x000fe4000ffe0100 */
[----:B------:R-:W-:Y:S02]  /*0110*/  SEL R6, RZ, 0x1, P0 ;  /* 0x00000001ff067807 */ /* 0x000fe40000000000 */
[----:B------:R-:W-:-:S02]  /*0120*/  ISETP.NE.U32.AND P2, PT, R0, RZ, PT ;  /* 0x000000ff0000720c */ /* 0x000fc40003f45070 */
[----:B------:R-:W-:Y:S01]  /*0130*/  IADD3 R7, PT, PT, R7, -R2, -R6 ;  /* 0x8000000207077210 */ /* 0x000fe20007ffe806 */
[----:B0-----:R-:W0:Y:S02]  /*0140*/  MUFU.RCP R8, R8 ;  /* 0x0000000800087308 */ /* 0x001e240000001000 */
[----:B0-----:R-:W-:-:S06]  /*0150*/  IADD3 R4, PT, PT, R8, 0xffffffe, RZ ;  /* 0x0ffffffe08047810 */ /* 0x001fcc0007ffe0ff */
[----:B------:R0:W2:Y:S02]  /*0160*/  F2I.FTZ.U32.TRUNC.NTZ R5, R4 ;  /* 0x0000000400057305 */ /* 0x0000a4000021f000 */
[----:B0-----:R-:W-:Y:S02]  /*0170*/  HFMA2 R4, -RZ, RZ, 0, 0 ;  /* 0x00000000ff047431 */ /* 0x001fe400000001ff */
[----:B--2---:R-:W-:-:S04]  /*0180*/  IMAD R9, R9, R5, RZ ;  /* 0x0000000509097224 */ /* 0x004fc800078e02ff */
[----:B------:R-:W-:-:S06]  /*0190*/  IMAD.HI.U32 R8, R5, R9, R4 ;  /* 0x0000000905087227 */ /* 0x000fcc00078e0004 */
[----:B------:R-:W-:-:S05]  /*01a0*/  IMAD.HI.U32 R5, R8, R7, RZ ;  /* 0x0000000708057227 */ /* 0x000fca00078e00ff */
[----:B------:R-:W-:-:S05]  /*01b0*/  IADD3 R2, PT, PT, -R5, RZ, RZ ;  /* 0x000000ff05027210 */ /* 0x000fca0007ffe1ff */
[----:B------:R-:W-:-:S05]  /*01c0*/  IMAD R7, R0, R2, R7 ;  /* 0x0000000200077224 */ /* 0x000fca00078e0207 */
[----:B------:R-:W-:-:S13]  /*01d0*/  ISETP.GE.U32.AND P0, PT, R7, R0, PT ;  /* 0x000000000700720c */ /* 0x000fda0003f06070 */
[----:B------:R-:W-:Y:S02]  /*01e0*/  @P0 IADD3 R7, PT, PT, -R0, R7, RZ ;  /* 0x0000000700070210 */ /* 0x000fe40007ffe1ff */
[----:B------:R-:W-:Y:S02]  /*01f0*/  @P0 IADD3 R5, PT, PT, R5, 0x1, RZ ;  /* 0x0000000105050810 */ /* 0x000fe40007ffe0ff */
[----:B------:R-:W-:-:S13]  /*0200*/  ISETP.GE.U32.AND P1, PT, R7, R0, PT ;  /* 0x000000000700720c */ /* 0x000fda0003f26070 */
[----:B------:R-:W-:Y:S02]  /*0210*/  @P1 IADD3 R5, PT, PT, R5, 0x1, RZ ;  /* 0x0000000105051810 */ /* 0x000fe40007ffe0ff */
        /* <DEDUP_REMOVED lines=9> */
[----:B------:R-:W1:Y:S01]  /*02b0*/  LDC.64 R6, c[0x0][0x380] ;  /* 0x0000e000ff067b82 */ /* 0x000e620000000a00 */
[----:B------:R-:W-:-:S07]  /*02c0*/  IADD3 R2, PT, PT, -R2, RZ, RZ ;  /* 0x000000ff02027210 */ /* 0x000fce0007ffe1ff */
[----:B------:R-:W2:Y:S02]  /*02d0*/  LDC.64 R8, c[0x0][0x388] ;  /* 0x0000e200ff087b82 */ /* 0x000ea40000000a00 */
.L_x_7:
[----:B0-----:R-:W-:-:S04]  /*02e0*/  IMAD.WIDE R12, R3, 0x4, R4 ;  /* 0x00000004030c7825 */ /* 0x001fc800078e0204 */
[C---:B--2---:R-:W-:Y:S02]  /*02f0*/  IMAD.WIDE R14, R3.reuse, 0x4, R8 ;  /* 0x00000004030e7825 */ /* 0x044fe400078e0208 */
[----:B------:R-:W2:Y:S04]  /*0300*/  LDG.E R13, desc[UR4][R12.64] ;  /* 0x000000040c0d7981 */ /* 0x000ea8000c1e1900 */
[----:B------:R-:W2:Y:S01]  /*0310*/  LDG.E R14, desc[UR4][R14.64] ;  /* 0x000000040e0e7981 */ /* 0x000ea2000c1e1900 */
[----:B-1-3--:R-:W-:Y:S01]  /*0320*/  IMAD.WIDE R10, R3, 0x4, R6 ;  /* 0x00000004030a7825 */ /* 0x00afe200078e0206 */
[----:B------:R-:W-:Y:S02]  /*0330*/  IADD3 R2, PT, PT, R2, 0x1, RZ ;  /* 0x0000000102027810 */ /* 0x000fe40007ffe0ff */
[----:B------:R-:W-:-:S02]  /*0340*/  IADD3 R3, PT, PT, R0, R3, RZ ;  /* 0x0000000300037210 */ /* 0x000fc40007ffe0ff */
[----:B------:R-:W-:Y:S01]  /*0350*/  ISETP.NE.AND P0, PT, R2, RZ, PT ;  /* 0x000000ff0200720c */ /* 0x000fe20003f05270 */
[----:B--2---:R-:W-:-:S05]  /*0360*/  IMAD R17, R14, R13, RZ ;  /* 0x0000000d0e117224 */ /* 0x004fca00078e02ff */
[----:B------:R3:W-:Y:S07]  /*0370*/  STG.E desc[UR4][R10.64], R17 ;  /* 0x000000110a007986 */ /* 0x0007ee000c101904 */
[----:B------:R-:W-:Y:S05]  /*0380*/  @P0 BRA `(.L_x_7) ;  /* 0xfffffffc00d40947 */ /* 0x000fea000383ffff */
.L_x_6:
[----:B------:R-:W-:Y:S05]  /*0390*/  BSYNC.RECONVERGENT B0 ;  /* 0x0000000000007941 */ /* 0x000fea0003800200 */
.L_x_5:
[----:B------:R-:W-:Y:S05]  /*03a0*/  @!P1 EXIT ;  /* 0x000000000000994d */ /* 0x000fea0003800000 */
.L_x_8:
        /* <DEDUP_REMOVED lines=8> */
[----:B------:R-:W-:-:S04]  /*0430*/  IMAD.WIDE R4, R0, 0x4, R10 ;  /* 0x0000000400047825 */ /* 0x000fc800078e020a */
[----:B--2---:R-:W-:Y:S02]  /*0440*/  IMAD R19, R2, R7, RZ ;  /* 0x0000000702137224 */ /* 0x004fe400078e02ff */
[----:B------:R-:W-:-:S03]  /*0450*/  IMAD.WIDE R6, R0, 0x4, R12 ;  /* 0x0000000400067825 */ /* 0x000fc600078e020c */
[----:B------:R0:W-:Y:S04]  /*0460*/  STG.E desc[UR4][R16.64], R19 ;  /* 0x0000001310007986 */ /* 0x0001e8000c101904 */
[----:B------:R-:W2:Y:S04]  /*0470*/  LDG.E R2, desc[UR4][R4.64] ;  /* 0x0000000404027981 */ /* 0x000ea8000c1e1900 */
[----:B------:R-:W2:Y:S01]  /*0480*/  LDG.E R15, desc[UR4][R6.64] ;  /* 0x00000004060f7981 */ /* 0x000ea2000c1e1900 */
[----:B------:R-:W-:-:S04]  /*0490*/  IMAD.WIDE R8, R0, 0x4, R16 ;  /* 0x0000000400087825 */ /* 0x000fc800078e0210 */
[----:B------:R-:W-:-:S04]  /*04a0*/  IMAD.WIDE R10, R0, 0x4, R4 ;  /* 0x00000004000a7825 */ /* 0x000fc800078e0204 */
[----:B------:R-:W-:-:S04]  /*04b0*/  IMAD.WIDE R12, R0, 0x4, R6 ;  /* 0x00000004000c7825 */ /* 0x000fc800078e0206 */
[----:B--2---:R-:W-:-:S05]  /*04c0*/  IMAD R21, R2, R15, RZ ;  /* 0x0000000f02157224 */ /* 0x004fca00078e02ff */
        /* <DEDUP_REMOVED lines=8> */
[----:B------:R-:W1:Y:S04]  /*0550*/  LDG.E R4, desc[UR4][R4.64] ;  /* 0x0000000404047981 */ /* 0x000e68000c1e1900 */
[----:B------:R-:W1:Y:S01]  /*0560*/  LDG.E R7, desc[UR4][R6.64] ;  /* 0x0000000406077981 */ /* 0x000e62000c1e1900 */
[C---:B0-----:R-:W-:Y:S01]  /*0570*/  IMAD.WIDE R16, R0.reuse, 0x4, R14 ;  /* 0x0000000400107825 */ /* 0x041fe200078e020e */
[----:B------:R-:W-:-:S04]  /*0580*/  LEA R3, R0, R3, 0x2 ;  /* 0x0000000300037211 */ /* 0x000fc800078e10ff */
[----:B------:R-:W-:Y:S01]  /*0590*/  ISETP.GE.AND P0, PT, R3, UR6, PT ;  /* 0x0000000603007c0c */ /* 0x000fe2000bf06270 */
[----:B-1----:R-:W-:-:S05]  /*05a0*/  IMAD R9, R4, R7, RZ ;  /* 0x0000000704097224 */ /* 0x002fca00078e02ff */
[----:B------:R2:W-:Y:S07]  /*05b0*/  STG.E desc[UR4][R16.64], R9 ;  /* 0x0000000910007986 */ /* 0x0005ee000c101904 */
[----:B------:R-:W-:Y:S05]  /*05c0*/  @!P0 BRA `(.L_x_8) ;  /* 0xfffffffc00788947 */ /* 0x000fea000383ffff */
[----:B------:R-:W-:Y:S05]  /*05d0*/  EXIT ;  /* 0x000000000000794d */ /* 0x000fea0003800000 */
.L_x_9:
        /* <DEDUP_REMOVED lines=10> */
.L_x_11:


//--------------------- .nv.shared.reserved.0     --------------------------
	.section	.nv.shared.reserved.0,"aw",@nobits
	.weak		__nv_reservedSMEM_offset_0_alias
	.size		__nv_reservedSMEM_offset_0_alias, 0, 64
	.other		__nv_reservedSMEM_offset_0_alias,@"STO_CUDA_RESERVED_SHARED STV_DEFAULT"
__nv_reservedSMEM_offset_0_alias:
	.zero		0
	.zero		64


//--------------------- .nv.constant0._Z9VectorAddPiS_S_i --------------------------
	.section	.nv.constant0._Z9VectorAddPiS_S_i,"a",@progbits
	.sectionflags	@""
	.align	4
.nv.constant0._Z9VectorAddPiS_S_i:
	.zero		924


//--------------------- .nv.constant0._Z10VectorMultPiS_S_i --------------------------
	.section	.nv.constant0._Z10VectorMultPiS_S_i,"a",@progbits
	.sectionflags	@""
	.align	4
.nv.constant0._Z10VectorMultPiS_S_i:
	.zero		924


//--------------------- SYMBOLS --------------------------

	.type		.nv.reservedSmem.offset0,@object
	.size		.nv.reservedSmem.offset0,0x4
